//
// Generated by NVIDIA NVVM Compiler
//
// Compiler Build ID: CL-19805474
// Cuda compilation tools, release 7.5, V7.5.16
// Based on LLVM 3.4svn
//

.version 4.3
.target sm_52
.address_size 64

	// .weak	cudaMalloc

.weak .func  (.param .b32 func_retval0) cudaMalloc(
	.param .b64 cudaMalloc_param_0,
	.param .b64 cudaMalloc_param_1
)
{
	.reg .b32 	%r<2>;


	mov.u32 	%r1, 30;
	st.param.b32	[func_retval0+0], %r1;
	ret;
}

	// .weak	cudaFuncGetAttributes
.weak .func  (.param .b32 func_retval0) cudaFuncGetAttributes(
	.param .b64 cudaFuncGetAttributes_param_0,
	.param .b64 cudaFuncGetAttributes_param_1
)
{
	.reg .b32 	%r<2>;


	mov.u32 	%r1, 30;
	st.param.b32	[func_retval0+0], %r1;
	ret;
}

	// .weak	cudaDeviceGetAttribute
.weak .func  (.param .b32 func_retval0) cudaDeviceGetAttribute(
	.param .b64 cudaDeviceGetAttribute_param_0,
	.param .b32 cudaDeviceGetAttribute_param_1,
	.param .b32 cudaDeviceGetAttribute_param_2
)
{
	.reg .b32 	%r<2>;


	mov.u32 	%r1, 30;
	st.param.b32	[func_retval0+0], %r1;
	ret;
}

	// .weak	cudaGetDevice
.weak .func  (.param .b32 func_retval0) cudaGetDevice(
	.param .b64 cudaGetDevice_param_0
)
{
	.reg .b32 	%r<2>;


	mov.u32 	%r1, 30;
	st.param.b32	[func_retval0+0], %r1;
	ret;
}

	// .weak	cudaOccupancyMaxActiveBlocksPerMultiprocessor
.weak .func  (.param .b32 func_retval0) cudaOccupancyMaxActiveBlocksPerMultiprocessor(
	.param .b64 cudaOccupancyMaxActiveBlocksPerMultiprocessor_param_0,
	.param .b64 cudaOccupancyMaxActiveBlocksPerMultiprocessor_param_1,
	.param .b32 cudaOccupancyMaxActiveBlocksPerMultiprocessor_param_2,
	.param .b64 cudaOccupancyMaxActiveBlocksPerMultiprocessor_param_3
)
{
	.reg .b32 	%r<2>;


	mov.u32 	%r1, 30;
	st.param.b32	[func_retval0+0], %r1;
	ret;
}

	// .weak	cudaOccupancyMaxActiveBlocksPerMultiprocessorWithFlags
.weak .func  (.param .b32 func_retval0) cudaOccupancyMaxActiveBlocksPerMultiprocessorWithFlags(
	.param .b64 cudaOccupancyMaxActiveBlocksPerMultiprocessorWithFlags_param_0,
	.param .b64 cudaOccupancyMaxActiveBlocksPerMultiprocessorWithFlags_param_1,
	.param .b32 cudaOccupancyMaxActiveBlocksPerMultiprocessorWithFlags_param_2,
	.param .b64 cudaOccupancyMaxActiveBlocksPerMultiprocessorWithFlags_param_3,
	.param .b32 cudaOccupancyMaxActiveBlocksPerMultiprocessorWithFlags_param_4
)
{
	.reg .b32 	%r<2>;


	mov.u32 	%r1, 30;
	st.param.b32	[func_retval0+0], %r1;
	ret;
}

	// .globl	calc_r
.visible .entry calc_r(
	.param .u32 calc_r_param_0,
	.param .u64 calc_r_param_1,
	.param .u32 calc_r_param_2,
	.param .u32 calc_r_param_3,
	.param .u64 calc_r_param_4,
	.param .u32 calc_r_param_5,
	.param .u64 calc_r_param_6,
	.param .u32 calc_r_param_7,
	.param .u32 calc_r_param_8,
	.param .u64 calc_r_param_9,
	.param .u32 calc_r_param_10,
	.param .u32 calc_r_param_11,
	.param .u64 calc_r_param_12,
	.param .u32 calc_r_param_13,
	.param .u32 calc_r_param_14
)
{
	.reg .pred 	%p<4>;
	.reg .b32 	%r<64>;
	.reg .b64 	%rd<41>;


	ld.param.u32 	%r9, [calc_r_param_0];
	ld.param.u64 	%rd7, [calc_r_param_1];
	ld.param.u32 	%r10, [calc_r_param_3];
	ld.param.u64 	%rd8, [calc_r_param_4];
	ld.param.u64 	%rd9, [calc_r_param_6];
	ld.param.u32 	%r11, [calc_r_param_8];
	ld.param.u64 	%rd10, [calc_r_param_9];
	ld.param.u32 	%r12, [calc_r_param_11];
	ld.param.u64 	%rd11, [calc_r_param_12];
	ld.param.u32 	%r13, [calc_r_param_14];
	mov.u32 	%r14, %ctaid.x;
	mov.u32 	%r1, %ntid.x;
	mov.u32 	%r15, %tid.x;
	mad.lo.s32 	%r62, %r14, %r1, %r15;
	setp.ge.s32	%p1, %r62, %r9;
	@%p1 bra 	BB6_5;

	cvta.to.global.u64 	%rd1, %rd11;
	cvta.to.global.u64 	%rd2, %rd10;
	cvta.to.global.u64 	%rd3, %rd9;
	cvta.to.global.u64 	%rd4, %rd8;
	cvta.to.global.u64 	%rd5, %rd7;
	mov.u32 	%r16, %nctaid.x;
	mul.lo.s32 	%r3, %r16, %r1;

BB6_2:
	mul.lo.s32 	%r5, %r62, %r13;
	mul.lo.s32 	%r18, %r62, %r10;
	mul.wide.s32 	%rd12, %r18, 4;
	add.s64 	%rd6, %rd5, %rd12;
	mov.u32 	%r63, 0;

BB6_3:
	mul.wide.s32 	%rd13, %r63, 4;
	add.s64 	%rd14, %rd4, %rd13;
	add.s32 	%r19, %r63, %r5;
	mul.wide.s32 	%rd15, %r19, 4;
	add.s64 	%rd16, %rd1, %rd15;
	ld.global.u32 	%r20, [%rd6];
	mad.lo.s32 	%r21, %r20, %r11, %r63;
	mul.wide.s32 	%rd17, %r21, 4;
	add.s64 	%rd18, %rd3, %rd17;
	ld.global.u32 	%r22, [%rd18];
	ld.global.u32 	%r23, [%rd14];
	mad.lo.s32 	%r24, %r20, %r12, %r63;
	mul.wide.s32 	%rd19, %r24, 4;
	add.s64 	%rd20, %rd2, %rd19;
	ld.global.u32 	%r25, [%rd20];
	mad.lo.s32 	%r26, %r22, %r23, %r25;
	st.global.u32 	[%rd16], %r26;
	ld.global.u32 	%r27, [%rd6+4];
	mad.lo.s32 	%r28, %r27, %r11, %r63;
	mul.wide.s32 	%rd21, %r28, 4;
	add.s64 	%rd22, %rd3, %rd21;
	ld.global.u32 	%r29, [%rd22];
	ld.global.u32 	%r30, [%rd14];
	mad.lo.s32 	%r31, %r27, %r12, %r63;
	mul.wide.s32 	%rd23, %r31, 4;
	add.s64 	%rd24, %rd2, %rd23;
	ld.global.u32 	%r32, [%rd24];
	mad.lo.s32 	%r33, %r29, %r30, %r32;
	st.global.u32 	[%rd16], %r33;
	ld.global.u32 	%r34, [%rd6+8];
	mad.lo.s32 	%r35, %r34, %r11, %r63;
	mul.wide.s32 	%rd25, %r35, 4;
	add.s64 	%rd26, %rd3, %rd25;
	ld.global.u32 	%r36, [%rd26];
	ld.global.u32 	%r37, [%rd14];
	mad.lo.s32 	%r38, %r34, %r12, %r63;
	mul.wide.s32 	%rd27, %r38, 4;
	add.s64 	%rd28, %rd2, %rd27;
	ld.global.u32 	%r39, [%rd28];
	mad.lo.s32 	%r40, %r36, %r37, %r39;
	st.global.u32 	[%rd16], %r40;
	ld.global.u32 	%r41, [%rd6+12];
	mad.lo.s32 	%r42, %r41, %r11, %r63;
	mul.wide.s32 	%rd29, %r42, 4;
	add.s64 	%rd30, %rd3, %rd29;
	ld.global.u32 	%r43, [%rd30];
	ld.global.u32 	%r44, [%rd14];
	mad.lo.s32 	%r45, %r41, %r12, %r63;
	mul.wide.s32 	%rd31, %r45, 4;
	add.s64 	%rd32, %rd2, %rd31;
	ld.global.u32 	%r46, [%rd32];
	mad.lo.s32 	%r47, %r43, %r44, %r46;
	st.global.u32 	[%rd16], %r47;
	ld.global.u32 	%r48, [%rd6+16];
	mad.lo.s32 	%r49, %r48, %r11, %r63;
	mul.wide.s32 	%rd33, %r49, 4;
	add.s64 	%rd34, %rd3, %rd33;
	ld.global.u32 	%r50, [%rd34];
	ld.global.u32 	%r51, [%rd14];
	mad.lo.s32 	%r52, %r48, %r12, %r63;
	mul.wide.s32 	%rd35, %r52, 4;
	add.s64 	%rd36, %rd2, %rd35;
	ld.global.u32 	%r53, [%rd36];
	mad.lo.s32 	%r54, %r50, %r51, %r53;
	st.global.u32 	[%rd16], %r54;
	ld.global.u32 	%r55, [%rd6+20];
	mad.lo.s32 	%r56, %r55, %r11, %r63;
	mul.wide.s32 	%rd37, %r56, 4;
	add.s64 	%rd38, %rd3, %rd37;
	ld.global.u32 	%r57, [%rd38];
	ld.global.u32 	%r58, [%rd14];
	mad.lo.s32 	%r59, %r55, %r12, %r63;
	mul.wide.s32 	%rd39, %r59, 4;
	add.s64 	%rd40, %rd2, %rd39;
	ld.global.u32 	%r60, [%rd40];
	mad.lo.s32 	%r61, %r57, %r58, %r60;
	st.global.u32 	[%rd16], %r61;
	add.s32 	%r63, %r63, 1;
	setp.ne.s32	%p2, %r63, 8;
	@%p2 bra 	BB6_3;

	add.s32 	%r62, %r3, %r62;
	setp.lt.s32	%p3, %r62, %r9;
	@%p3 bra 	BB6_2;

BB6_5:
	ret;
}




// ===== COMPILED SASS (sm_100) =====

	.target	sm_100

	.elftype	@"ET_EXEC"


//--------------------- .note.nv.tkinfo           --------------------------
	.section	.note.nv.tkinfo,"",@"SHT_NOTE"
	.sectionflags	@"SHF_NOTE_NV_TKINFO"
	.tkinfo
        /*0018*/ 	.word	0x00000002
        /*0030*/ 	.string	""
        /*0030*/ 	.string	"ptxas"
        /*0030*/ 	.string	"Cuda compilation tools, release 13.0, V13.0.88"
        /*0030*/ 	.string	"Build cuda_13.0.r13.0/compiler.36424714_0"
        /*0030*/ 	.string	"-arch sm_100 "



//--------------------- .note.nv.cuinfo           --------------------------
	.section	.note.nv.cuinfo,"",@"SHT_NOTE"
	.sectionflags	@"SHF_NOTE_NV_CUINFO"
        /*0018*/ 	.short	0x0002
        /*001a*/ 	.short	0x0034
        /*001c*/ 	.short	0x0082
	.zero		2


//--------------------- .nv.info                  --------------------------
	.section	.nv.info,"",@"SHT_CUDA_INFO"
	.align	4


	//----- nvinfo : EIATTR_REGCOUNT
	.align		4
        /*0000*/ 	.byte	0x04, 0x2f
        /*0002*/ 	.short	(.L_1 - .L_0)
	.align		4
.L_0:
        /*0004*/ 	.word	index@(calc_r)
        /*0008*/ 	.word	0x0000001e


	//----- nvinfo : EIATTR_FRAME_SIZE
	.align		4
.L_1:
        /*000c*/ 	.byte	0x04, 0x11
        /*000e*/ 	.short	(.L_3 - .L_2)
	.align		4
.L_2:
        /*0010*/ 	.word	index@(calc_r)
        /*0014*/ 	.word	0x00000000


	//----- nvinfo : EIATTR_MIN_STACK_SIZE
	.align		4
.L_3:
        /*0018*/ 	.byte	0x04, 0x12
        /*001a*/ 	.short	(.L_5 - .L_4)
	.align		4
.L_4:
        /*001c*/ 	.word	index@(calc_r)
        /*0020*/ 	.word	0x00000000
.L_5:


//--------------------- .nv.compat                --------------------------
	.section	.nv.compat,"",@"SHT_CUDA_COMPAT_INFO"
	.align	4
        /*0000*/ 	.byte	0x02, 0x09, 0x00, 0x00, 0x02, 0x02, 0x01, 0x00, 0x02, 0x05, 0x05, 0x00, 0x03, 0x07, 0x01, 0x01
        /*0010*/ 	.byte	0x02, 0x03, 0x00, 0x00, 0x02, 0x06, 0x01, 0x00, 0x04, 0x0b, 0x08, 0x00, 0x09, 0x00, 0x00, 0x00
        /*0020*/ 	.byte	0x00, 0x00, 0x00, 0x00


//--------------------- .nv.info.calc_r           --------------------------
	.section	.nv.info.calc_r,"",@"SHT_CUDA_INFO"
	.sectionflags	@""
	.align	4


	//----- nvinfo : EIATTR_CUDA_API_VERSION
	.align		4
        /*0000*/ 	.byte	0x04, 0x37
        /*0002*/ 	.short	(.L_7 - .L_6)
.L_6:
        /*0004*/ 	.word	0x00000082


	//----- nvinfo : EIATTR_KPARAM_INFO
	.align		4
.L_7:
        /*0008*/ 	.byte	0x04, 0x17
        /*000a*/ 	.short	(.L_9 - .L_8)
.L_8:
        /*000c*/ 	.word	0x00000000
        /*0010*/ 	.short	0x000e
        /*0012*/ 	.short	0x0054
        /*0014*/ 	.byte	0x00, 0xf0, 0x11, 0x00


	//----- nvinfo : EIATTR_KPARAM_INFO
	.align		4
.L_9:
        /*0018*/ 	.byte	0x04, 0x17
        /*001a*/ 	.short	(.L_11 - .L_10)
.L_10:
        /*001c*/ 	.word	0x00000000
        /*0020*/ 	.short	0x000d
        /*0022*/ 	.short	0x0050
        /*0024*/ 	.byte	0x00, 0xf0, 0x11, 0x00


	//----- nvinfo : EIATTR_KPARAM_INFO
	.align		4
.L_11:
        /*0028*/ 	.byte	0x04, 0x17
        /*002a*/ 	.short	(.L_13 - .L_12)
.L_12:
        /*002c*/ 	.word	0x00000000
        /*0030*/ 	.short	0x000c
        /*0032*/ 	.short	0x0048
        /*0034*/ 	.byte	0x00, 0xf0, 0x21, 0x00


	//----- nvinfo : EIATTR_KPARAM_INFO
	.align		4
.L_13:
        /*0038*/ 	.byte	0x04, 0x17
        /*003a*/ 	.short	(.L_15 - .L_14)
.L_14:
        /*003c*/ 	.word	0x00000000
        /*0040*/ 	.short	0x000b
        /*0042*/ 	.short	0x0044
        /*0044*/ 	.byte	0x00, 0xf0, 0x11, 0x00


	//----- nvinfo : EIATTR_KPARAM_INFO
	.align		4
.L_15:
        /*0048*/ 	.byte	0x04, 0x17
        /*004a*/ 	.short	(.L_17 - .L_16)
.L_16:
        /*004c*/ 	.word	0x00000000
        /*0050*/ 	.short	0x000a
        /*0052*/ 	.short	0x0040
        /*0054*/ 	.byte	0x00, 0xf0, 0x11, 0x00


	//----- nvinfo : EIATTR_KPARAM_INFO
	.align		4
.L_17:
        /*0058*/ 	.byte	0x04, 0x17
        /*005a*/ 	.short	(.L_19 - .L_18)
.L_18:
        /*005c*/ 	.word	0x00000000
        /*0060*/ 	.short	0x0009
        /*0062*/ 	.short	0x0038
        /*0064*/ 	.byte	0x00, 0xf0, 0x21, 0x00


	//----- nvinfo : EIATTR_KPARAM_INFO
	.align		4
.L_19:
        /*0068*/ 	.byte	0x04, 0x17
        /*006a*/ 	.short	(.L_21 - .L_20)
.L_20:
        /*006c*/ 	.word	0x00000000
        /*0070*/ 	.short	0x0008
        /*0072*/ 	.short	0x0034
        /*0074*/ 	.byte	0x00, 0xf0, 0x11, 0x00


	//----- nvinfo : EIATTR_KPARAM_INFO
	.align		4
.L_21:
        /*0078*/ 	.byte	0x04, 0x17
        /*007a*/ 	.short	(.L_23 - .L_22)
.L_22:
        /*007c*/ 	.word	0x00000000
        /*0080*/ 	.short	0x0007
        /*0082*/ 	.short	0x0030
        /*0084*/ 	.byte	0x00, 0xf0, 0x11, 0x00


	//----- nvinfo : EIATTR_KPARAM_INFO
	.align		4
.L_23:
        /*0088*/ 	.byte	0x04, 0x17
        /*008a*/ 	.short	(.L_25 - .L_24)
.L_24:
        /*008c*/ 	.word	0x00000000
        /*0090*/ 	.short	0x0006
        /*0092*/ 	.short	0x0028
        /*0094*/ 	.byte	0x00, 0xf0, 0x21, 0x00


	//----- nvinfo : EIATTR_KPARAM_INFO
	.align		4
.L_25:
        /*0098*/ 	.byte	0x04, 0x17
        /*009a*/ 	.short	(.L_27 - .L_26)
.L_26:
        /*009c*/ 	.word	0x00000000
        /*00a0*/ 	.short	0x0005
        /*00a2*/ 	.short	0x0020
        /*00a4*/ 	.byte	0x00, 0xf0, 0x11, 0x00


	//----- nvinfo : EIATTR_KPARAM_INFO
	.align		4
.L_27:
        /*00a8*/ 	.byte	0x04, 0x17
        /*00aa*/ 	.short	(.L_29 - .L_28)
.L_28:
        /*00ac*/ 	.word	0x00000000
        /*00b0*/ 	.short	0x0004
        /*00b2*/ 	.short	0x0018
        /*00b4*/ 	.byte	0x00, 0xf0, 0x21, 0x00


	//----- nvinfo : EIATTR_KPARAM_INFO
	.align		4
.L_29:
        /*00b8*/ 	.byte	0x04, 0x17
        /*00ba*/ 	.short	(.L_31 - .L_30)
.L_30:
        /*00bc*/ 	.word	0x00000000
        /*00c0*/ 	.short	0x0003
        /*00c2*/ 	.short	0x0014
        /*00c4*/ 	.byte	0x00, 0xf0, 0x11, 0x00


	//----- nvinfo : EIATTR_KPARAM_INFO
	.align		4
.L_31:
        /*00c8*/ 	.byte	0x04, 0x17
        /*00ca*/ 	.short	(.L_33 - .L_32)
.L_32:
        /*00cc*/ 	.word	0x00000000
        /*00d0*/ 	.short	0x0002
        /*00d2*/ 	.short	0x0010
        /*00d4*/ 	.byte	0x00, 0xf0, 0x11, 0x00


	//----- nvinfo : EIATTR_KPARAM_INFO
	.align		4
.L_33:
        /*00d8*/ 	.byte	0x04, 0x17
        /*00da*/ 	.short	(.L_35 - .L_34)
.L_34:
        /*00dc*/ 	.word	0x00000000
        /*00e0*/ 	.short	0x0001
        /*00e2*/ 	.short	0x0008
        /*00e4*/ 	.byte	0x00, 0xf0, 0x21, 0x00


	//----- nvinfo : EIATTR_KPARAM_INFO
	.align		4
.L_35:
        /*00e8*/ 	.byte	0x04, 0x17
        /*00ea*/ 	.short	(.L_37 - .L_36)
.L_36:
        /*00ec*/ 	.word	0x00000000
        /*00f0*/ 	.short	0x0000
        /*00f2*/ 	.short	0x0000
        /*00f4*/ 	.byte	0x00, 0xf0, 0x11, 0x00


	//----- nvinfo : EIATTR_SPARSE_MMA_MASK
	.align		4
.L_37:
        /*00f8*/ 	.byte	0x03, 0x50
        /*00fa*/ 	.short	0x0000


	//----- nvinfo : EIATTR_MAXREG_COUNT
	.align		4
        /*00fc*/ 	.byte	0x03, 0x1b
        /*00fe*/ 	.short	0x00ff


	//----- nvinfo : EIATTR_MERCURY_ISA_VERSION
	.align		4
        /*0100*/ 	.byte	0x03, 0x5f
        /*0102*/ 	.short	0x0101


	//----- nvinfo : EIATTR_VRC_CTA_INIT_COUNT
	.align		4
        /*0104*/ 	.byte	0x02, 0x4a
	.zero		1
	.zero		1


	//----- nvinfo : EIATTR_EXIT_INSTR_OFFSETS
	.align		4
        /*0108*/ 	.byte	0x04, 0x1c
        /*010a*/ 	.short	(.L_39 - .L_38)


	//   ....[0]....
.L_38:
        /*010c*/ 	.word	0x00000070


	//   ....[1]....
        /*0110*/ 	.word	0x000005d0


	//----- nvinfo : EIATTR_CRS_STACK_SIZE
	.align		4
.L_39:
        /*0114*/ 	.byte	0x04, 0x1e
        /*0116*/ 	.short	(.L_41 - .L_40)
.L_40:
        /*0118*/ 	.word	0x00000000


	//----- nvinfo : EIATTR_CBANK_PARAM_SIZE
	.align		4
.L_41:
        /*011c*/ 	.byte	0x03, 0x19
        /*011e*/ 	.short	0x0058


	//----- nvinfo : EIATTR_PARAM_CBANK
	.align		4
        /*0120*/ 	.byte	0x04, 0x0a
        /*0122*/ 	.short	(.L_43 - .L_42)
	.align		4
.L_42:
        /*0124*/ 	.word	index@(.nv.constant0.calc_r)
        /*0128*/ 	.short	0x0380
        /*012a*/ 	.short	0x0058


	//----- nvinfo : EIATTR_SW_WAR
	.align		4
.L_43:
        /*012c*/ 	.byte	0x04, 0x36
        /*012e*/ 	.short	(.L_45 - .L_44)
.L_44:
        /*0130*/ 	.word	0x00000008
.L_45:


//--------------------- .nv.callgraph             --------------------------
	.section	.nv.callgraph,"",@"SHT_CUDA_CALLGRAPH"
	.align	4
	.sectionentsize	8
	.align		4
        /*0000*/ 	.word	0x00000000
	.align		4
        /*0004*/ 	.word	0xffffffff
	.align		4
        /*0008*/ 	.word	0x00000000
	.align		4
        /*000c*/ 	.word	0xfffffffe
	.align		4
        /*0010*/ 	.word	0x00000000
	.align		4
        /*0014*/ 	.word	0xfffffffd
	.align		4
        /*0018*/ 	.word	0x00000000
	.align		4
        /*001c*/ 	.word	0xfffffffc


//--------------------- .text.calc_r              --------------------------
	.section	.text.calc_r,"ax",@progbits
	.align	128
        .global         calc_r
        .type           calc_r,@function
        .size           calc_r,(.L_x_3 - calc_r)
        .other          calc_r,@"STO_CUDA_ENTRY STV_DEFAULT"
calc_r:
.text.calc_r:
[----:B------:R-:W-:Y:S01]  /*0000*/  LDC R1, c[0x0][0x37c] ;  /* 0x0000df00ff017b82 */ /* 0x000fe20000000800 */
[----:B------:R-:W0:Y:S07]  /*0010*/  S2R R0, SR_TID.X ;  /* 0x0000000000007919 */ /* 0x000e2e0000002100 */
[----:B------:R-:W0:Y:S01]  /*0020*/  S2UR UR4, SR_CTAID.X ;  /* 0x00000000000479c3 */ /* 0x000e220000002500 */
[----:B------:R-:W1:Y:S07]  /*0030*/  LDCU UR5, c[0x0][0x380] ;  /* 0x00007000ff0577ac */ /* 0x000e6e0008000800 */
[----:B------:R-:W0:Y:S02]  /*0040*/  LDC R11, c[0x0][0x360] ;  /* 0x0000d800ff0b7b82 */ /* 0x000e240000000800 */
[----:B0-----:R-:W-:-:S05]  /*0050*/  IMAD R0, R11, UR4, R0 ;  /* 0x000000040b007c24 */ /* 0x001fca000f8e0200 */
[----:B-1----:R-:W-:-:S13]  /*0060*/  ISETP.GE.AND P0, PT, R0, UR5, PT ;  /* 0x0000000500007c0c */ /* 0x002fda000bf06270 */
[----:B------:R-:W-:Y:S05]  /*0070*/  @P0 EXIT ;  /* 0x000000000000094d */ /* 0x000fea0003800000 */
[----:B------:R-:W0:Y:S01]  /*0080*/  LDCU UR4, c[0x0][0x370] ;  /* 0x00006e00ff0477ac */ /* 0x000e220008000800 */
[----:B------:R-:W1:Y:S01]  /*0090*/  LDCU.64 UR6, c[0x0][0x358] ;  /* 0x00006b00ff0677ac */ /* 0x000e620008000a00 */
[----:B------:R-:W2:Y:S01]  /*00a0*/  LDCU UR5, c[0x0][0x3d4] ;  /* 0x00007a80ff0577ac */ /* 0x000ea20008000800 */
[----:B------:R-:W3:Y:S01]  /*00b0*/  LDCU UR8, c[0x0][0x3b4] ;  /* 0x00007680ff0877ac */ /* 0x000ee20008000800 */
[----:B------:R-:W4:Y:S01]  /*00c0*/  LDCU UR9, c[0x0][0x3c4] ;  /* 0x00007880ff0977ac */ /* 0x000f220008000800 */
[----:B0-----:R-:W-:-:S07]  /*00d0*/  IMAD R11, R11, UR4, RZ ;  /* 0x000000040b0b7c24 */ /* 0x001fce000f8e02ff */
.L_x_1:
[----:B------:R-:W0:Y:S01]  /*00e0*/  LDC.64 R2, c[0x0][0x388] ;  /* 0x0000e200ff027b82 */ /* 0x000e220000000a00 */
[----:B------:R-:W5:Y:S01]  /*00f0*/  LDCU UR4, c[0x0][0x394] ;  /* 0x00007280ff0477ac */ /* 0x000f620008000800 */
[----:B------:R-:W-:Y:S02]  /*0100*/  HFMA2 R13, -RZ, RZ, 0, 0 ;  /* 0x00000000ff0d7431 */ /* 0x000fe400000001ff */
[----:B-----5:R-:W-:-:S04]  /*0110*/  IMAD R5, R0, UR4, RZ ;  /* 0x0000000400057c24 */ /* 0x020fc8000f8e02ff */
[----:B01----:R-:W-:-:S07]  /*0120*/  IMAD.WIDE R2, R5, 0x4, R2 ;  /* 0x0000000405027825 */ /* 0x003fce00078e0202 */
.L_x_0:
[----:B-1----:R-:W3:Y:S01]  /*0130*/  LDG.E R10, desc[UR6][R2.64] ;  /* 0x00000006020a7981 */ /* 0x002ee2000c1e1900 */
[----:B------:R-:W0:Y:S08]  /*0140*/  LDC.64 R8, c[0x0][0x3a8] ;  /* 0x0000ea00ff087b82 */ /* 0x000e300000000a00 */
[----:B------:R-:W1:Y:S08]  /*0150*/  LDC.64 R6, c[0x0][0x3b8] ;  /* 0x0000ee00ff067b82 */ /* 0x000e700000000a00 */
[----:B------:R-:W5:Y:S08]  /*0160*/  LDC.64 R4, c[0x0][0x398] ;  /* 0x0000e600ff047b82 */ /* 0x000f700000000a00 */
[----:B------:R-:W2:Y:S01]  /*0170*/  LDC.64 R14, c[0x0][0x3c8] ;  /* 0x0000f200ff0e7b82 */ /* 0x000ea20000000a00 */
[----:B-----5:R-:W-:-:S05]  /*0180*/  IMAD.WIDE R4, R13, 0x4, R4 ;  /* 0x000000040d047825 */ /* 0x020fca00078e0204 */
[----:B------:R-:W5:Y:S01]  /*0190*/  LDG.E R23, desc[UR6][R4.64] ;  /* 0x0000000604177981 */ /* 0x000f62000c1e1900 */
[C-C-:B---3--:R-:W-:Y:S02]  /*01a0*/  IMAD R17, R10.reuse, UR8, R13.reuse ;  /* 0x000000080a117c24 */ /* 0x148fe4000f8e020d */
[----:B----4-:R-:W-:Y:S02]  /*01b0*/  IMAD R19, R10, UR9, R13 ;  /* 0x000000090a137c24 */ /* 0x010fe4000f8e020d */
[----:B0-----:R-:W-:-:S04]  /*01c0*/  IMAD.WIDE R16, R17, 0x4, R8 ;  /* 0x0000000411107825 */ /* 0x001fc800078e0208 */
[----:B-1----:R-:W-:Y:S02]  /*01d0*/  IMAD.WIDE R18, R19, 0x4, R6 ;  /* 0x0000000413127825 */ /* 0x002fe400078e0206 */
[----:B------:R-:W5:Y:S04]  /*01e0*/  LDG.E R16, desc[UR6][R16.64] ;  /* 0x0000000610107981 */ /* 0x000f68000c1e1900 */
[----:B------:R-:W5:Y:S01]  /*01f0*/  LDG.E R18, desc[UR6][R18.64] ;  /* 0x0000000612127981 */ /* 0x000f62000c1e1900 */
[----:B--2---:R-:W-:-:S04]  /*0200*/  IMAD R21, R0, UR5, R13 ;  /* 0x0000000500157c24 */ /* 0x004fc8000f8e020d */
[----:B------:R-:W-:-:S04]  /*0210*/  IMAD.WIDE R14, R21, 0x4, R14 ;  /* 0x00000004150e7825 */ /* 0x000fc800078e020e */
[----:B-----5:R-:W-:-:S05]  /*0220*/  IMAD R23, R16, R23, R18 ;  /* 0x0000001710177224 */ /* 0x020fca00078e0212 */
[----:B------:R0:W-:Y:S04]  /*0230*/  STG.E desc[UR6][R14.64], R23 ;  /* 0x000000170e007986 */ /* 0x0001e8000c101906 */
[----:B------:R-:W2:Y:S04]  /*0240*/  LDG.E R10, desc[UR6][R2.64+0x4] ;  /* 0x00000406020a7981 */ /* 0x000ea8000c1e1900 */
[----:B------:R-:W3:Y:S01]  /*0250*/  LDG.E R19, desc[UR6][R4.64] ;  /* 0x0000000604137981 */ /* 0x000ee2000c1e1900 */
[C-C-:B--2---:R-:W-:Y:S02]  /*0260*/  IMAD R21, R10.reuse, UR8, R13.reuse ;  /* 0x000000080a157c24 */ /* 0x144fe4000f8e020d */
[----:B------:R-:W-:-:S02]  /*0270*/  IMAD R25, R10, UR9, R13 ;  /* 0x000000090a197c24 */ /* 0x000fc4000f8e020d */
[----:B------:R-:W-:-:S04]  /*0280*/  IMAD.WIDE R20, R21, 0x4, R8 ;  /* 0x0000000415147825 */ /* 0x000fc800078e0208 */
[----:B------:R-:W-:Y:S02]  /*0290*/  IMAD.WIDE R16, R25, 0x4, R6 ;  /* 0x0000000419107825 */ /* 0x000fe400078e0206 */
[----:B------:R-:W3:Y:S04]  /*02a0*/  LDG.E R20, desc[UR6][R20.64] ;  /* 0x0000000614147981 */ /* 0x000ee8000c1e1900 */
[----:B------:R-:W3:Y:S02]  /*02b0*/  LDG.E R16, desc[UR6][R16.64] ;  /* 0x0000000610107981 */ /* 0x000ee4000c1e1900 */
[----:B---3--:R-:W-:-:S05]  /*02c0*/  IMAD R25, R20, R19, R16 ;  /* 0x0000001314197224 */ /* 0x008fca00078e0210 */
[----:B------:R1:W-:Y:S04]  /*02d0*/  STG.E desc[UR6][R14.64], R25 ;  /* 0x000000190e007986 */ /* 0x0003e8000c101906 */
[----:B------:R-:W2:Y:S04]  /*02e0*/  LDG.E R10, desc[UR6][R2.64+0x8] ;  /* 0x00000806020a7981 */ /* 0x000ea8000c1e1900 */
[----:B------:R-:W3:Y:S01]  /*02f0*/  LDG.E R27, desc[UR6][R4.64] ;  /* 0x00000006041b7981 */ /* 0x000ee2000c1e1900 */
[C-C-:B--2---:R-:W-:Y:S02]  /*0300*/  IMAD R19, R10.reuse, UR8, R13.reuse ;  /* 0x000000080a137c24 */ /* 0x144fe4000f8e020d */
[----:B0-----:R-:W-:-:S02]  /*0310*/  IMAD R23, R10, UR9, R13 ;  /* 0x000000090a177c24 */ /* 0x001fc4000f8e020d */
[----:B------:R-:W-:-:S04]  /*0320*/  IMAD.WIDE R18, R19, 0x4, R8 ;  /* 0x0000000413127825 */ /* 0x000fc800078e0208 */
[----:B------:R-:W-:Y:S02]  /*0330*/  IMAD.WIDE R22, R23, 0x4, R6 ;  /* 0x0000000417167825 */ /* 0x000fe400078e0206 */
[----:B------:R-:W3:Y:S04]  /*0340*/  LDG.E R18, desc[UR6][R18.64] ;  /* 0x0000000612127981 */ /* 0x000ee8000c1e1900 */
[----:B------:R-:W3:Y:S02]  /*0350*/  LDG.E R22, desc[UR6][R22.64] ;  /* 0x0000000616167981 */ /* 0x000ee4000c1e1900 */
[----:B---3--:R-:W-:-:S05]  /*0360*/  IMAD R27, R18, R27, R22 ;  /* 0x0000001b121b7224 */ /* 0x008fca00078e0216 */
[----:B------:R0:W-:Y:S04]  /*0370*/  STG.E desc[UR6][R14.64], R27 ;  /* 0x0000001b0e007986 */ /* 0x0001e8000c101906 */
[----:B------:R-:W2:Y:S04]  /*0380*/  LDG.E R10, desc[UR6][R2.64+0xc] ;  /* 0x00000c06020a7981 */ /* 0x000ea8000c1e1900 */
[----:B-1----:R-:W3:Y:S01]  /*0390*/  LDG.E R25, desc[UR6][R4.64] ;  /* 0x0000000604197981 */ /* 0x002ee2000c1e1900 */
        /* <DEDUP_REMOVED lines=9> */
[----:B0-----:R-:W3:Y:S01]  /*0430*/  LDG.E R27, desc[UR6][R4.64] ;  /* 0x00000006041b7981 */ /* 0x001ee2000c1e1900 */
        /* <DEDUP_REMOVED lines=8> */
[----:B------:R-:W2:Y:S02]  /*04c0*/  LDG.E R10, desc[UR6][R2.64+0x14] ;  /* 0x00001406020a7981 */ /* 0x000ea4000c1e1900 */
[C-C-:B--2---:R-:W-:Y:S02]  /*04d0*/  IMAD R17, R10.reuse, UR8, R13.reuse ;  /* 0x000000080a117c24 */ /* 0x144fe4000f8e020d */
[----:B------:R-:W-:Y:S02]  /*04e0*/  IMAD R21, R10, UR9, R13 ;  /* 0x000000090a157c24 */ /* 0x000fe4000f8e020d */
[----:B------:R-:W-:-:S02]  /*04f0*/  IMAD.WIDE R8, R17, 0x4, R8 ;  /* 0x0000000411087825 */ /* 0x000fc400078e0208 */
[----:B------:R-:W2:Y:S02]  /*0500*/  LDG.E R17, desc[UR6][R4.64] ;  /* 0x0000000604117981 */ /* 0x000ea4000c1e1900 */
[----:B------:R-:W-:Y:S02]  /*0510*/  IMAD.WIDE R6, R21, 0x4, R6 ;  /* 0x0000000415067825 */ /* 0x000fe400078e0206 */
[----:B------:R-:W2:Y:S04]  /*0520*/  LDG.E R8, desc[UR6][R8.64] ;  /* 0x0000000608087981 */ /* 0x000ea8000c1e1900 */
[----:B------:R-:W2:Y:S01]  /*0530*/  LDG.E R6, desc[UR6][R6.64] ;  /* 0x0000000606067981 */ /* 0x000ea2000c1e1900 */
[----:B------:R-:W-:-:S04]  /*0540*/  IADD3 R13, PT, PT, R13, 0x1, RZ ;  /* 0x000000010d0d7810 */ /* 0x000fc80007ffe0ff */
[----:B------:R-:W-:Y:S01]  /*0550*/  ISETP.NE.AND P0, PT, R13, 0x8, PT ;  /* 0x000000080d00780c */ /* 0x000fe20003f05270 */
[----:B--2---:R-:W-:-:S05]  /*0560*/  IMAD R17, R8, R17, R6 ;  /* 0x0000001108117224 */ /* 0x004fca00078e0206 */
[----:B------:R1:W-:Y:S07]  /*0570*/  STG.E desc[UR6][R14.64], R17 ;  /* 0x000000110e007986 */ /* 0x0003ee000c101906 */
[----:B------:R-:W-:Y:S05]  /*0580*/  @P0 BRA `(.L_x_0) ;  /* 0xfffffff800e80947 */ /* 0x000fea000383ffff */
[----:B------:R-:W0:Y:S01]  /*0590*/  LDCU UR4, c[0x0][0x380] ;  /* 0x00007000ff0477ac */ /* 0x000e220008000800 */
[----:B------:R-:W-:-:S04]  /*05a0*/  IADD3 R0, PT, PT, R11, R0, RZ ;  /* 0x000000000b007210 */ /* 0x000fc80007ffe0ff */
[----:B0-----:R-:W-:-:S13]  /*05b0*/  ISETP.GE.AND P0, PT, R0, UR4, PT ;  /* 0x0000000400007c0c */ /* 0x001fda000bf06270 */
[----:B------:R-:W-:Y:S05]  /*05c0*/  @!P0 BRA `(.L_x_1) ;  /* 0xfffffff800c48947 */ /* 0x000fea000383ffff */
[----:B------:R-:W-:Y:S05]  /*05d0*/  EXIT ;  /* 0x000000000000794d */ /* 0x000fea0003800000 */
.L_x_2:
[----:B------:R-:W-:-:S00]  /*05e0*/  BRA `(.L_x_2) ;  /* 0xfffffffc00fc7947 */ /* 0x000fc0000383ffff */
[----:B------:R-:W-:-:S00]  /*05f0*/  NOP ;  /* 0x0000000000007918 */ /* 0x000fc00000000000 */
        /* <DEDUP_REMOVED lines=8> */
.L_x_3:


//--------------------- .nv.shared.reserved.0     --------------------------
	.section	.nv.shared.reserved.0,"aw",@nobits
	.weak		__nv_reservedSMEM_offset_0_alias
	.size		__nv_reservedSMEM_offset_0_alias, 0, 64
	.other		__nv_reservedSMEM_offset_0_alias,@"STO_CUDA_RESERVED_SHARED STV_DEFAULT"
__nv_reservedSMEM_offset_0_alias:
	.zero		0
	.zero		64


//--------------------- .nv.constant0.calc_r      --------------------------
	.section	.nv.constant0.calc_r,"a",@progbits
	.sectionflags	@""
	.align	4
.nv.constant0.calc_r:
	.zero		984


//--------------------- SYMBOLS --------------------------

	.type		.nv.reservedSmem.offset0,@object
	.size		.nv.reservedSmem.offset0,0x4
